//
// Generated by NVIDIA NVVM Compiler
//
// Compiler Build ID: CL-36424714
// Cuda compilation tools, release 13.0, V13.0.88
// Based on NVVM 20.0.0
//

.version 9.0
.target sm_100
.address_size 64

	// .globl	_Z14find_best_manab
.global .attribute(.managed) .align 4 .u32 bestMana = 2147483647;

.visible .entry _Z14find_best_manab(
	.param .u8 _Z14find_best_manab_param_0
)
{
	.reg .pred 	%p<60>;
	.reg .b16 	%rs<2>;
	.reg .b32 	%r<212>;
	.reg .b64 	%rd<9>;

	ld.param.s8 	%rs1, [_Z14find_best_manab_param_0];
	mov.u32 	%r108, %tid.x;
	mov.u32 	%r109, %ctaid.x;
	mov.u32 	%r1, %ntid.x;
	mad.lo.s32 	%r2, %r109, %r1, %r108;
	setp.gt.u32 	%p5, %r2, 2147483646;
	@%p5 bra 	$L__BB0_43;
	cvt.u64.u32 	%rd7, %r2;
	setp.eq.s16 	%p6, %rs1, 0;
	mov.u32 	%r110, %nctaid.x;
	mul.lo.s32 	%r111, %r1, %r110;
	cvt.u64.u32 	%rd2, %r111;
	@%p6 bra 	$L__BB0_11;
	ld.global.u32 	%r190, [bestMana];
$L__BB0_3:
	setp.lt.s32 	%p8, %r190, 1;
	mov.pred 	%p59, -1;
	mov.b32 	%r206, 0;
	@%p8 bra 	$L__BB0_40;
	cvt.u32.u64 	%r192, %rd7;
	mov.b32 	%r195, 50;
	mov.b32 	%r194, 500;
	mov.b32 	%r206, 0;
	mov.b32 	%r209, 51;
	mov.u32 	%r196, %r206;
	mov.u32 	%r197, %r206;
	mov.u32 	%r198, %r206;
	mov.u32 	%r199, %r206;
$L__BB0_5:
	mov.u32 	%r59, %r192;
	setp.eq.s32 	%p9, %r195, 1;
	@%p9 bra 	$L__BB0_42;
	add.s32 	%r204, %r195, -1;
	setp.gt.s32 	%p10, %r197, 0;
	selp.s32 	%r118, -1, 0, %p10;
	add.s32 	%r202, %r197, %r118;
	setp.eq.s32 	%p11, %r197, 1;
	selp.b32 	%r203, 0, %r196, %p11;
	setp.gt.s32 	%p12, %r198, 0;
	add.s32 	%r119, %r209, -3;
	selp.s32 	%r120, -1, 0, %p12;
	add.s32 	%r201, %r198, %r120;
	selp.b32 	%r209, %r119, %r209, %p12;
	setp.gt.s32 	%p13, %r199, 0;
	add.s32 	%r121, %r194, 101;
	selp.s32 	%r122, -1, 0, %p13;
	add.s32 	%r200, %r199, %r122;
	selp.b32 	%r73, %r121, %r194, %p13;
	mul.hi.u32 	%r123, %r59, -858993459;
	shr.u32 	%r192, %r123, 2;
	mul.lo.s32 	%r125, %r192, 5;
	sub.s32 	%r117, %r59, %r125;
	setp.gt.s32 	%p14, %r117, 1;
	@%p14 bra 	$L__BB0_7;
	bra.uni 	$L__BB0_31;
$L__BB0_7:
	setp.eq.s32 	%p15, %r117, 2;
	@%p15 bra 	$L__BB0_34;
	setp.eq.s32 	%p16, %r117, 3;
	@%p16 bra 	$L__BB0_9;
	bra.uni 	$L__BB0_36;
$L__BB0_9:
	setp.gt.s32 	%p19, %r201, 0;
	@%p19 bra 	$L__BB0_39;
	add.s32 	%r205, %r73, -173;
	add.s32 	%r206, %r206, 173;
	mov.b32 	%r201, 6;
	bra.uni 	$L__BB0_38;
$L__BB0_11:
	ld.global.u32 	%r168, [bestMana];
$L__BB0_12:
	setp.lt.s32 	%p34, %r168, 1;
	mov.pred 	%p58, -1;
	mov.b32 	%r186, 0;
	@%p34 bra 	$L__BB0_17;
	cvt.u32.u64 	%r172, %rd7;
	mov.b32 	%r14, 50;
	mov.b32 	%r174, 500;
	mov.b32 	%r186, 0;
	mov.b32 	%r189, 51;
	mov.u32 	%r176, %r186;
	mov.u32 	%r177, %r186;
	mov.u32 	%r178, %r186;
	mov.u32 	%r179, %r186;
$L__BB0_14:
	mov.u32 	%r11, %r172;
	setp.gt.s32 	%p35, %r177, 0;
	selp.s32 	%r146, -1, 0, %p35;
	add.s32 	%r182, %r177, %r146;
	setp.eq.s32 	%p36, %r177, 1;
	selp.b32 	%r183, 0, %r176, %p36;
	setp.gt.s32 	%p37, %r178, 0;
	add.s32 	%r147, %r189, -3;
	selp.s32 	%r148, -1, 0, %p37;
	add.s32 	%r181, %r178, %r148;
	selp.b32 	%r189, %r147, %r189, %p37;
	setp.gt.s32 	%p38, %r179, 0;
	add.s32 	%r149, %r174, 101;
	selp.s32 	%r150, -1, 0, %p38;
	add.s32 	%r180, %r179, %r150;
	selp.b32 	%r24, %r149, %r174, %p38;
	mul.hi.u32 	%r151, %r11, -858993459;
	shr.u32 	%r172, %r151, 2;
	mul.lo.s32 	%r153, %r172, 5;
	sub.s32 	%r145, %r11, %r153;
	setp.gt.s32 	%p39, %r145, 1;
	@%p39 bra 	$L__BB0_20;
	setp.eq.s32 	%p42, %r145, 0;
	@%p42 bra 	$L__BB0_28;
	add.s32 	%r189, %r189, -2;
	add.s32 	%r14, %r14, 2;
	add.s32 	%r185, %r24, -73;
	add.s32 	%r186, %r186, 73;
	bra.uni 	$L__BB0_29;
$L__BB0_17:
	@%p58 bra 	$L__BB0_19;
	atom.global.min.s32 	%r167, [bestMana], %r186;
	ld.global.u32 	%r168, [bestMana];
$L__BB0_19:
	add.s64 	%rd7, %rd7, %rd2;
	setp.lt.u64 	%p57, %rd7, 2147483647;
	@%p57 bra 	$L__BB0_12;
	bra.uni 	$L__BB0_43;
$L__BB0_20:
	setp.eq.s32 	%p40, %r145, 2;
	@%p40 bra 	$L__BB0_26;
	setp.eq.s32 	%p41, %r145, 3;
	@%p41 bra 	$L__BB0_24;
	setp.gt.s32 	%p43, %r180, 0;
	@%p43 bra 	$L__BB0_30;
	add.s32 	%r185, %r24, -229;
	add.s32 	%r186, %r186, 229;
	mov.b32 	%r180, 5;
	bra.uni 	$L__BB0_29;
$L__BB0_24:
	setp.gt.s32 	%p44, %r181, 0;
	@%p44 bra 	$L__BB0_30;
	add.s32 	%r185, %r24, -173;
	add.s32 	%r186, %r186, 173;
	mov.b32 	%r181, 6;
	bra.uni 	$L__BB0_29;
$L__BB0_26:
	setp.gt.s32 	%p45, %r182, 0;
	@%p45 bra 	$L__BB0_30;
	add.s32 	%r185, %r24, -113;
	add.s32 	%r186, %r186, 113;
	mov.b32 	%r183, 7;
	mov.b32 	%r182, 6;
	bra.uni 	$L__BB0_29;
$L__BB0_28:
	add.s32 	%r189, %r189, -4;
	add.s32 	%r185, %r24, -53;
	add.s32 	%r186, %r186, 53;
$L__BB0_29:
	setp.gt.s32 	%p46, %r182, 0;
	selp.s32 	%r158, -1, 0, %p46;
	add.s32 	%r177, %r182, %r158;
	setp.eq.s32 	%p47, %r182, 1;
	selp.b32 	%r176, 0, %r183, %p47;
	setp.gt.s32 	%p48, %r181, 0;
	add.s32 	%r160, %r189, -3;
	selp.s32 	%r161, -1, 0, %p48;
	add.s32 	%r178, %r181, %r161;
	selp.b32 	%r189, %r160, %r189, %p48;
	setp.gt.s32 	%p49, %r180, 0;
	add.s32 	%r163, %r185, 101;
	selp.s32 	%r164, -1, 0, %p49;
	add.s32 	%r179, %r180, %r164;
	selp.b32 	%r174, %r163, %r185, %p49;
	add.s32 	%r165, %r176, %r14;
	add.s32 	%r14, %r165, -9;
	setp.gt.s32 	%p50, %r174, 52;
	setp.gt.s32 	%p51, %r14, 0;
	and.pred  	%p52, %p50, %p51;
	setp.gt.s32 	%p53, %r189, 0;
	and.pred  	%p54, %p52, %p53;
	setp.lt.s32 	%p55, %r186, %r168;
	and.pred  	%p56, %p54, %p55;
	@%p56 bra 	$L__BB0_14;
$L__BB0_30:
	setp.gt.s32 	%p58, %r189, 0;
	bra.uni 	$L__BB0_17;
$L__BB0_31:
	setp.eq.s32 	%p17, %r117, 0;
	@%p17 bra 	$L__BB0_32;
	bra.uni 	$L__BB0_33;
$L__BB0_32:
	add.s32 	%r209, %r209, -4;
	add.s32 	%r205, %r73, -53;
	add.s32 	%r206, %r206, 53;
	bra.uni 	$L__BB0_38;
$L__BB0_33:
	add.s32 	%r209, %r209, -2;
	add.s32 	%r204, %r195, 1;
	add.s32 	%r205, %r73, -73;
	add.s32 	%r206, %r206, 73;
	bra.uni 	$L__BB0_38;
$L__BB0_34:
	setp.gt.s32 	%p20, %r202, 0;
	@%p20 bra 	$L__BB0_39;
	add.s32 	%r205, %r73, -113;
	add.s32 	%r206, %r206, 113;
	mov.b32 	%r203, 7;
	mov.b32 	%r202, 6;
	bra.uni 	$L__BB0_38;
$L__BB0_36:
	setp.gt.s32 	%p18, %r200, 0;
	@%p18 bra 	$L__BB0_39;
	add.s32 	%r205, %r73, -229;
	add.s32 	%r206, %r206, 229;
	mov.b32 	%r200, 5;
$L__BB0_38:
	setp.gt.s32 	%p21, %r202, 0;
	selp.s32 	%r130, -1, 0, %p21;
	add.s32 	%r197, %r202, %r130;
	setp.eq.s32 	%p22, %r202, 1;
	selp.b32 	%r196, 0, %r203, %p22;
	setp.gt.s32 	%p23, %r201, 0;
	add.s32 	%r132, %r209, -3;
	selp.s32 	%r133, -1, 0, %p23;
	add.s32 	%r198, %r201, %r133;
	selp.b32 	%r209, %r132, %r209, %p23;
	setp.gt.s32 	%p24, %r200, 0;
	add.s32 	%r135, %r205, 101;
	selp.s32 	%r136, -1, 0, %p24;
	add.s32 	%r199, %r200, %r136;
	selp.b32 	%r194, %r135, %r205, %p24;
	add.s32 	%r137, %r196, %r204;
	add.s32 	%r195, %r137, -9;
	setp.gt.s32 	%p25, %r194, 52;
	setp.gt.s32 	%p26, %r195, 0;
	and.pred  	%p27, %p25, %p26;
	setp.gt.s32 	%p28, %r209, 0;
	and.pred  	%p29, %p27, %p28;
	setp.lt.s32 	%p30, %r206, %r190;
	and.pred  	%p31, %p29, %p30;
	@%p31 bra 	$L__BB0_5;
$L__BB0_39:
	setp.gt.s32 	%p59, %r209, 0;
$L__BB0_40:
	@%p59 bra 	$L__BB0_42;
	atom.global.min.s32 	%r139, [bestMana], %r206;
	ld.global.u32 	%r190, [bestMana];
$L__BB0_42:
	add.s64 	%rd7, %rd7, %rd2;
	setp.lt.u64 	%p32, %rd7, 2147483647;
	@%p32 bra 	$L__BB0_3;
$L__BB0_43:
	ret;

}


// ===== COMPILED SASS (sm_100) =====

	.target	sm_100

	.elftype	@"ET_EXEC"


//--------------------- .note.nv.tkinfo           --------------------------
	.section	.note.nv.tkinfo,"",@"SHT_NOTE"
	.sectionflags	@"SHF_NOTE_NV_TKINFO"
	.tkinfo
        /*0018*/ 	.word	0x00000002
        /*0030*/ 	.string	""
        /*0030*/ 	.string	"ptxas"
        /*0030*/ 	.string	"Cuda compilation tools, release 13.0, V13.0.88"
        /*0030*/ 	.string	"Build cuda_13.0.r13.0/compiler.36424714_0"
        /*0030*/ 	.string	"-arch sm_100 -m 64 "



//--------------------- .note.nv.cuinfo           --------------------------
	.section	.note.nv.cuinfo,"",@"SHT_NOTE"
	.sectionflags	@"SHF_NOTE_NV_CUINFO"
        /*0018*/ 	.short	0x0002
        /*001a*/ 	.short	0x0064
        /*001c*/ 	.short	0x0082
	.zero		2


//--------------------- .nv.info                  --------------------------
	.section	.nv.info,"",@"SHT_CUDA_INFO"
	.align	4


	//----- nvinfo : EIATTR_REGCOUNT
	.align		4
        /*0000*/ 	.byte	0x04, 0x2f
        /*0002*/ 	.short	(.L_2 - .L_1)
	.align		4
.L_1:
        /*0004*/ 	.word	index@(_Z14find_best_manab)
        /*0008*/ 	.word	0x00000015


	//----- nvinfo : EIATTR_FRAME_SIZE
	.align		4
.L_2:
        /*000c*/ 	.byte	0x04, 0x11
        /*000e*/ 	.short	(.L_4 - .L_3)
	.align		4
.L_3:
        /*0010*/ 	.word	index@(_Z14find_best_manab)
        /*0014*/ 	.word	0x00000000


	//----- nvinfo : EIATTR_MIN_STACK_SIZE
	.align		4
.L_4:
        /*0018*/ 	.byte	0x04, 0x12
        /*001a*/ 	.short	(.L_6 - .L_5)
	.align		4
.L_5:
        /*001c*/ 	.word	index@(_Z14find_best_manab)
        /*0020*/ 	.word	0x00000000
.L_6:


//--------------------- .nv.compat                --------------------------
	.section	.nv.compat,"",@"SHT_CUDA_COMPAT_INFO"
	.align	4
        /*0000*/ 	.byte	0x02, 0x09, 0x00, 0x00, 0x02, 0x02, 0x01, 0x00, 0x02, 0x05, 0x05, 0x00, 0x03, 0x07, 0x01, 0x01
        /*0010*/ 	.byte	0x02, 0x03, 0x00, 0x00, 0x02, 0x06, 0x01, 0x00, 0x04, 0x0b, 0x08, 0x00, 0x09, 0x00, 0x00, 0x00
        /*0020*/ 	.byte	0x00, 0x00, 0x00, 0x00


//--------------------- .nv.info._Z14find_best_manab --------------------------
	.section	.nv.info._Z14find_best_manab,"",@"SHT_CUDA_INFO"
	.sectionflags	@""
	.align	4


	//----- nvinfo : EIATTR_CUDA_API_VERSION
	.align		4
        /*0000*/ 	.byte	0x04, 0x37
        /*0002*/ 	.short	(.L_8 - .L_7)
.L_7:
        /*0004*/ 	.word	0x00000082


	//----- nvinfo : EIATTR_KPARAM_INFO
	.align		4
.L_8:
        /*0008*/ 	.byte	0x04, 0x17
        /*000a*/ 	.short	(.L_10 - .L_9)
.L_9:
        /*000c*/ 	.word	0x00000000
        /*0010*/ 	.short	0x0000
        /*0012*/ 	.short	0x0000
        /*0014*/ 	.byte	0x00, 0xf0, 0x05, 0x00


	//----- nvinfo : EIATTR_SPARSE_MMA_MASK
	.align		4
.L_10:
        /*0018*/ 	.byte	0x03, 0x50
        /*001a*/ 	.short	0x0000


	//----- nvinfo : EIATTR_MAXREG_COUNT
	.align		4
        /*001c*/ 	.byte	0x03, 0x1b
        /*001e*/ 	.short	0x00ff


	//----- nvinfo : EIATTR_MERCURY_ISA_VERSION
	.align		4
        /*0020*/ 	.byte	0x03, 0x5f
        /*0022*/ 	.short	0x0101


	//----- nvinfo : EIATTR_INT_WARP_WIDE_INSTR_OFFSETS
	.align		4
        /*0024*/ 	.byte	0x04, 0x31
        /*0026*/ 	.short	(.L_12 - .L_11)


	//   ....[0]....
.L_11:
        /*0028*/ 	.word	0x00000730


	//   ....[1]....
        /*002c*/ 	.word	0x00000740


	//   ....[2]....
        /*0030*/ 	.word	0x00000e60


	//   ....[3]....
        /*0034*/ 	.word	0x00000e70


	//----- nvinfo : EIATTR_VRC_CTA_INIT_COUNT
	.align		4
.L_12:
        /*0038*/ 	.byte	0x02, 0x4a
	.zero		1
	.zero		1


	//----- nvinfo : EIATTR_EXIT_INSTR_OFFSETS
	.align		4
        /*003c*/ 	.byte	0x04, 0x1c
        /*003e*/ 	.short	(.L_14 - .L_13)


	//   ....[0]....
.L_13:
        /*0040*/ 	.word	0x00000060


	//   ....[1]....
        /*0044*/ 	.word	0x00000800


	//   ....[2]....
        /*0048*/ 	.word	0x00000f30


	//----- nvinfo : EIATTR_INDIRECT_BRANCH_TARGETS
	.align		4
.L_14:
        /*004c*/ 	.byte	0x04, 0x34
        /*004e*/ 	.short	(.L_16 - .L_15)


	//   ....[0]....
.L_15:
        /*0050*/ 	.word	.L_x_22@srel
        /*0054*/ 	.short	0x0
        /*0056*/ 	.short	0x0
        /*0058*/ 	.word	0x3
        /*005c*/ 	.word	.L_x_23@srel
        /*0060*/ 	.word	.L_x_24@srel
        /*0064*/ 	.word	.L_x_25@srel


	//   ....[1]....
        /*0068*/ 	.word	.L_x_26@srel
        /*006c*/ 	.short	0x0
        /*006e*/ 	.short	0x0
        /*0070*/ 	.word	0x3
        /*0074*/ 	.word	.L_x_27@srel
        /*0078*/ 	.word	.L_x_28@srel
        /*007c*/ 	.word	.L_x_29@srel


	//----- nvinfo : EIATTR_CRS_STACK_SIZE
	.align		4
.L_16:
        /*0080*/ 	.byte	0x04, 0x1e
        /*0082*/ 	.short	(.L_18 - .L_17)
.L_17:
        /*0084*/ 	.word	0x00000000


	//----- nvinfo : EIATTR_CBANK_PARAM_SIZE
	.align		4
.L_18:
        /*0088*/ 	.byte	0x03, 0x19
        /*008a*/ 	.short	0x0001


	//----- nvinfo : EIATTR_PARAM_CBANK
	.align		4
        /*008c*/ 	.byte	0x04, 0x0a
        /*008e*/ 	.short	(.L_20 - .L_19)
	.align		4
.L_19:
        /*0090*/ 	.word	index@(.nv.constant0._Z14find_best_manab)
        /*0094*/ 	.short	0x0380
        /*0096*/ 	.short	0x0001


	//----- nvinfo : EIATTR_SW_WAR
	.align		4
.L_20:
        /*0098*/ 	.byte	0x04, 0x36
        /*009a*/ 	.short	(.L_22 - .L_21)
.L_21:
        /*009c*/ 	.word	0x00000008
.L_22:


//--------------------- .nv.callgraph             --------------------------
	.section	.nv.callgraph,"",@"SHT_CUDA_CALLGRAPH"
	.align	4
	.sectionentsize	8
	.align		4
        /*0000*/ 	.word	0x00000000
	.align		4
        /*0004*/ 	.word	0xffffffff
	.align		4
        /*0008*/ 	.word	0x00000000
	.align		4
        /*000c*/ 	.word	0xfffffffe
	.align		4
        /*0010*/ 	.word	0x00000000
	.align		4
        /*0014*/ 	.word	0xfffffffd
	.align		4
        /*0018*/ 	.word	0x00000000
	.align		4
        /*001c*/ 	.word	0xfffffffc


//--------------------- .nv.constant4             --------------------------
	.section	.nv.constant4,"a",@progbits
	.align	8
	.align		8
.nv.constant4:
        /*0000*/ 	.dword	bestMana


//--------------------- .nv.constant2._Z14find_best_manab --------------------------
	.section	.nv.constant2._Z14find_best_manab,"a",@progbits
	.sectionflags	@""
	.align	4
.nv.constant2._Z14find_best_manab:
        /*0000*/ 	.byte	0xd0, 0x04, 0x00, 0x00, 0x60, 0x04, 0x00, 0x00, 0x50, 0x05, 0x00, 0x00, 0x40, 0x0c, 0x00, 0x00
        /*0010*/ 	.byte	0xd0, 0x0b, 0x00, 0x00, 0x60, 0x0b, 0x00, 0x00


//--------------------- .text._Z14find_best_manab --------------------------
	.section	.text._Z14find_best_manab,"ax",@progbits
	.align	128
        .global         _Z14find_best_manab
        .type           _Z14find_best_manab,@function
        .size           _Z14find_best_manab,(.L_x_30 - _Z14find_best_manab)
        .other          _Z14find_best_manab,@"STO_CUDA_ENTRY STV_DEFAULT"
_Z14find_best_manab:
.text._Z14find_best_manab:
[----:B------:R-:W-:Y:S01]  /*0000*/  LDC R1, c[0x0][0x37c] ;  /* 0x0000df00ff017b82 */ /* 0x000fe20000000800 */
[----:B------:R-:W0:Y:S07]  /*0010*/  S2R R3, SR_TID.X ;  /* 0x0000000000037919 */ /* 0x000e2e0000002100 */
[----:B------:R-:W0:Y:S08]  /*0020*/  S2UR UR4, SR_CTAID.X ;  /* 0x00000000000479c3 */ /* 0x000e300000002500 */
[----:B------:R-:W0:Y:S02]  /*0030*/  LDC R0, c[0x0][0x360] ;  /* 0x0000d800ff007b82 */ /* 0x000e240000000800 */
[----:B0-----:R-:W-:-:S05]  /*0040*/  IMAD R3, R0, UR4, R3 ;  /* 0x0000000400037c24 */ /* 0x001fca000f8e0203 */
[----:B------:R-:W-:-:S13]  /*0050*/  ISETP.GT.U32.AND P0, PT, R3, 0x7ffffffe, PT ;  /* 0x7ffffffe0300780c */ /* 0x000fda0003f04070 */
[----:B------:R-:W-:Y:S05]  /*0060*/  @P0 EXIT ;  /* 0x000000000000094d */ /* 0x000fea0003800000 */
[----:B------:R-:W0:Y:S01]  /*0070*/  LDCU.U8 UR4, c[0x0][0x380] ;  /* 0x00007000ff0477ac */ /* 0x000e220008000000 */
[----:B------:R-:W-:Y:S01]  /*0080*/  IMAD.MOV.U32 R10, RZ, RZ, RZ ;  /* 0x000000ffff0a7224 */ /* 0x000fe200078e00ff */
[----:B------:R-:W1:Y:S01]  /*0090*/  LDCU UR5, c[0x0][0x370] ;  /* 0x00006e00ff0577ac */ /* 0x000e620008000800 */
[----:B------:R-:W2:Y:S01]  /*00a0*/  LDCU.64 UR6, c[0x0][0x358] ;  /* 0x00006b00ff0677ac */ /* 0x000ea20008000a00 */
[----:B0-----:R-:W-:-:S04]  /*00b0*/  UPRMT UR4, UR4, 0x8880, URZ ;  /* 0x0000888004047896 */ /* 0x001fc800080000ff */
[----:B------:R-:W-:Y:S01]  /*00c0*/  UISETP.NE.AND UP0, UPT, UR4, URZ, UPT ;  /* 0x000000ff0400728c */ /* 0x000fe2000bf05270 */
[----:B-1----:R-:W-:-:S08]  /*00d0*/  IMAD R0, R0, UR5, RZ ;  /* 0x0000000500007c24 */ /* 0x002fd0000f8e02ff */
[----:B--2---:R-:W-:Y:S05]  /*00e0*/  BRA.U !UP0, `(.L_x_0) ;  /* 0x0000000508c87547 */ /* 0x004fea000b800000 */
[----:B------:R-:W0:Y:S02]  /*00f0*/  LDC.64 R4, c[0x4][RZ] ;  /* 0x01000000ff047b82 */ /* 0x000e240000000a00 */
[----:B0-----:R0:W5:Y:S02]  /*0100*/  LDG.E R2, desc[UR6][R4.64] ;  /* 0x0000000604027981 */ /* 0x001164000c1e1900 */
.L_x_9:
[----:B-----5:R-:W-:Y:S01]  /*0110*/  ISETP.GE.AND P1, PT, R2, 0x1, PT ;  /* 0x000000010200780c */ /* 0x020fe20003f26270 */
[----:B------:R-:W-:Y:S01]  /*0120*/  BSSY.RECONVERGENT B0, `(.L_x_1) ;  /* 0x0000068000007945 */ /* 0x000fe20003800200 */
[----:B------:R-:W-:Y:S01]  /*0130*/  PLOP3.LUT P0, PT, PT, PT, PT, 0x80, 0x8 ;  /* 0x000000000008781c */ /* 0x000fe20003f0f070 */
[----:B-1----:R-:W-:-:S10]  /*0140*/  IMAD.MOV.U32 R7, RZ, RZ, RZ ;  /* 0x000000ffff077224 */ /* 0x002fd400078e00ff */
[----:B------:R-:W-:Y:S05]  /*0150*/  @!P1 BRA `(.L_x_2) ;  /* 0x0000000400689947 */ /* 0x000fea0003800000 */
[----:B0-----:R-:W-:Y:S02]  /*0160*/  HFMA2 R5, -RZ, RZ, 0, 2.98023223876953125e-05 ;  /* 0x000001f4ff057431 */ /* 0x001fe400000001ff */
[----:B------:R-:W-:Y:S01]  /*0170*/  IMAD.MOV.U32 R6, RZ, RZ, R3 ;  /* 0x000000ffff067224 */ /* 0x000fe200078e0003 */
[----:B------:R-:W-:Y:S01]  /*0180*/  MOV R12, RZ ;  /* 0x000000ff000c7202 */ /* 0x000fe20000000f00 */
[----:B------:R-:W-:Y:S02]  /*0190*/  IMAD.MOV.U32 R4, RZ, RZ, 0x32 ;  /* 0x00000032ff047424 */ /* 0x000fe400078e00ff */
[----:B------:R-:W-:Y:S02]  /*01a0*/  IMAD.MOV.U32 R7, RZ, RZ, RZ ;  /* 0x000000ffff077224 */ /* 0x000fe400078e00ff */
[----:B------:R-:W-:Y:S02]  /*01b0*/  IMAD.MOV.U32 R14, RZ, RZ, 0x33 ;  /* 0x00000033ff0e7424 */ /* 0x000fe400078e00ff */
[----:B------:R-:W-:-:S02]  /*01c0*/  IMAD.MOV.U32 R8, RZ, RZ, RZ ;  /* 0x000000ffff087224 */ /* 0x000fc400078e00ff */
[----:B------:R-:W-:Y:S02]  /*01d0*/  IMAD.MOV.U32 R11, RZ, RZ, RZ ;  /* 0x000000ffff0b7224 */ /* 0x000fe400078e00ff */
[----:B------:R-:W-:-:S07]  /*01e0*/  IMAD.MOV.U32 R15, RZ, RZ, RZ ;  /* 0x000000ffff0f7224 */ /* 0x000fce00078e00ff */
.L_x_8:
[----:B------:R-:W-:-:S13]  /*01f0*/  ISETP.NE.AND P0, PT, R4, 0x1, PT ;  /* 0x000000010400780c */ /* 0x000fda0003f05270 */
[----:B------:R-:W-:Y:S05]  /*0200*/  @!P0 BRA `(.L_x_3) ;  /* 0x0000000400648947 */ /* 0x000fea0003800000 */
[----:B------:R-:W-:Y:S01]  /*0210*/  IMAD.HI.U32 R9, R6, -0x33333333, RZ ;  /* 0xcccccccd06097827 */ /* 0x000fe200078e00ff */
[C---:B------:R-:W-:Y:S01]  /*0220*/  ISETP.GT.AND P0, PT, R11.reuse, RZ, PT ;  /* 0x000000ff0b00720c */ /* 0x040fe20003f04270 */
[----:B------:R-:W-:Y:S01]  /*0230*/  BSSY.RELIABLE B1, `(.L_x_4) ;  /* 0x0000038000017945 */ /* 0x000fe20003800100 */
[C---:B------:R-:W-:Y:S01]  /*0240*/  ISETP.GT.AND P1, PT, R12.reuse, RZ, PT ;  /* 0x000000ff0c00720c */ /* 0x040fe20003f24270 */
[----:B------:R-:W-:Y:S01]  /*0250*/  VIADD R16, R11, 0xffffffff ;  /* 0xffffffff0b107836 */ /* 0x000fe20000000000 */
[----:B------:R-:W-:Y:S01]  /*0260*/  SHF.R.U32.HI R9, RZ, 0x2, R9 ;  /* 0x00000002ff097819 */ /* 0x000fe20000011609 */
[----:B------:R-:W-:Y:S01]  /*0270*/  VIADD R17, R12, 0xffffffff ;  /* 0xffffffff0c117836 */ /* 0x000fe20000000000 */
[C---:B------:R-:W-:Y:S01]  /*0280*/  ISETP.GT.AND P2, PT, R15.reuse, RZ, PT ;  /* 0x000000ff0f00720c */ /* 0x040fe20003f44270 */
[----:B------:R-:W-:Y:S01]  /*0290*/  VIADD R18, R15, 0xffffffff ;  /* 0xffffffff0f127836 */ /* 0x000fe20000000000 */
[----:B------:R-:W-:Y:S01]  /*02a0*/  ISETP.NE.AND P3, PT, R11, 0x1, PT ;  /* 0x000000010b00780c */ /* 0x000fe20003f65270 */
[----:B------:R-:W-:-:S02]  /*02b0*/  IMAD R13, R9, -0x5, R6 ;  /* 0xfffffffb090d7824 */ /* 0x000fc400078e0206 */
[----:B------:R-:W-:Y:S01]  /*02c0*/  IMAD.MOV.U32 R6, RZ, RZ, R9 ;  /* 0x000000ffff067224 */ /* 0x000fe200078e0009 */
[----:B------:R-:W-:Y:S02]  /*02d0*/  SEL R8, R8, RZ, P3 ;  /* 0x000000ff08087207 */ /* 0x000fe40001800000 */
[----:B------:R-:W-:Y:S01]  /*02e0*/  @!P0 IADD3 R16, PT, PT, R11, RZ, RZ ;  /* 0x000000ff0b108210 */ /* 0x000fe20007ffe0ff */
[----:B------:R-:W-:Y:S01]  /*02f0*/  @!P1 IMAD.MOV R17, RZ, RZ, R12 ;  /* 0x000000ffff119224 */ /* 0x000fe200078e020c */
[----:B------:R-:W-:Y:S01]  /*0300*/  ISETP.GT.AND P0, PT, R13, 0x1, PT ;  /* 0x000000010d00780c */ /* 0x000fe20003f04270 */
[----:B------:R-:W-:Y:S01]  /*0310*/  IMAD.MOV.U32 R12, RZ, RZ, R5 ;  /* 0x000000ffff0c7224 */ /* 0x000fe200078e0005 */
[----:B------:R-:W-:Y:S01]  /*0320*/  @P1 IADD3 R14, PT, PT, R14, -0x3, RZ ;  /* 0xfffffffd0e0e1810 */ /* 0x000fe20007ffe0ff */
[----:B------:R-:W-:Y:S02]  /*0330*/  @!P2 IMAD.MOV R18, RZ, RZ, R15 ;  /* 0x000000ffff12a224 */ /* 0x000fe400078e020f */
[----:B------:R-:W-:-:S02]  /*0340*/  VIADD R11, R4, 0xffffffff ;  /* 0xffffffff040b7836 */ /* 0x000fc40000000000 */
[----:B------:R-:W-:-:S06]  /*0350*/  @P2 VIADD R12, R12, 0x65 ;  /* 0x000000650c0c2836 */ /* 0x000fcc0000000000 */
[----:B------:R-:W-:Y:S05]  /*0360*/  @P0 BRA `(.L_x_5) ;  /* 0x0000000000240947 */ /* 0x000fea0003800000 */
[----:B------:R-:W-:-:S13]  /*0370*/  ISETP.NE.AND P0, PT, R13, RZ, PT ;  /* 0x000000ff0d00720c */ /* 0x000fda0003f05270 */
[----:B------:R-:W-:Y:S01]  /*0380*/  @P0 IADD3 R7, PT, PT, R7, 0x49, RZ ;  /* 0x0000004907070810 */ /* 0x000fe20007ffe0ff */
[----:B------:R-:W-:Y:S02]  /*0390*/  @P0 VIADD R14, R14, 0xfffffffe ;  /* 0xfffffffe0e0e0836 */ /* 0x000fe40000000000 */
[----:B------:R-:W-:Y:S02]  /*03a0*/  @P0 VIADD R5, R12, 0xffffffb7 ;  /* 0xffffffb70c050836 */ /* 0x000fe40000000000 */
[----:B------:R-:W-:Y:S02]  /*03b0*/  @P0 VIADD R11, R4, 0x1 ;  /* 0x00000001040b0836 */ /* 0x000fe40000000000 */
[----:B------:R-:W-:Y:S02]  /*03c0*/  @!P0 VIADD R5, R12, 0xffffffcb ;  /* 0xffffffcb0c058836 */ /* 0x000fe40000000000 */
[----:B------:R-:W-:Y:S02]  /*03d0*/  @!P0 VIADD R14, R14, 0xfffffffc ;  /* 0xfffffffc0e0e8836 */ /* 0x000fe40000000000 */
[----:B------:R-:W-:Y:S01]  /*03e0*/  @!P0 VIADD R7, R7, 0x35 ;  /* 0x0000003507078836 */ /* 0x000fe20000000000 */
[----:B------:R-:W-:Y:S06]  /*03f0*/  BRA `(.L_x_6) ;  /* 0x00000000006c7947 */ /* 0x000fec0003800000 */
.L_x_5:
[----:B------:R-:W-:-:S04]  /*0400*/  MOV R4, 0xfffffffe ;  /* 0xfffffffe00047802 */ /* 0x000fc80000000f00 */
[----:B------:R-:W-:-:S05]  /*0410*/  VIADDMNMX.U32 R4, R13, R4, 0x2, PT ;  /* 0x000000020d047446 */ /* 0x000fca0003800004 */
[----:B------:R-:W-:-:S04]  /*0420*/  IMAD.SHL.U32 R9, R4, 0x4, RZ ;  /* 0x0000000404097824 */ /* 0x000fc800078e00ff */
[----:B------:R-:W0:Y:S02]  /*0430*/  LDC R4, c[0x2][R9] ;  /* 0x0080000009047b82 */ /* 0x000e240000000800 */
[----:B0-----:R-:W-:-:S04]  /*0440*/  SHF.R.S32.HI R5, RZ, 0x1f, R4 ;  /* 0x0000001fff057819 */ /* 0x001fc80000011404 */
.L_x_22:
[----:B------:R-:W-:Y:S05]  /*0450*/  BRX R4 -0x460                                       (*"BRANCH_TARGETS .L_x_23,.L_x_24,.L_x_25"*) ;  /* 0xfffffff804e87949 */ /* 0x000fea000383ffff */
.L_x_24:
[----:B------:R-:W-:-:S13]  /*0460*/  ISETP.GT.AND P0, PT, R17, RZ, PT ;  /* 0x000000ff1100720c */ /* 0x000fda0003f04270 */
[----:B------:R-:W-:Y:S05]  /*0470*/  @P0 BREAK.RELIABLE B1 ;  /* 0x0000000000010942 */ /* 0x000fea0003800100 */
[----:B------:R-:W-:Y:S05]  /*0480*/  @P0 BRA `(.L_x_7) ;  /* 0x0000000000980947 */ /* 0x000fea0003800000 */
[----:B------:R-:W-:Y:S02]  /*0490*/  VIADD R5, R12, 0xffffff53 ;  /* 0xffffff530c057836 */ /* 0x000fe40000000000 */
[----:B------:R-:W-:Y:S02]  /*04a0*/  VIADD R7, R7, 0xad ;  /* 0x000000ad07077836 */ /* 0x000fe40000000000 */
[----:B------:R-:W-:Y:S01]  /*04b0*/  IMAD.MOV.U32 R17, RZ, RZ, 0x6 ;  /* 0x00000006ff117424 */ /* 0x000fe200078e00ff */
[----:B------:R-:W-:Y:S06]  /*04c0*/  BRA `(.L_x_6) ;  /* 0x0000000000387947 */ /* 0x000fec0003800000 */
.L_x_23:
[----:B------:R-:W-:-:S13]  /*04d0*/  ISETP.GT.AND P0, PT, R16, RZ, PT ;  /* 0x000000ff1000720c */ /* 0x000fda0003f04270 */
[----:B------:R-:W-:Y:S05]  /*04e0*/  @P0 BREAK.RELIABLE B1 ;  /* 0x0000000000010942 */ /* 0x000fea0003800100 */
[----:B------:R-:W-:Y:S05]  /*04f0*/  @P0 BRA `(.L_x_7) ;  /* 0x00000000007c0947 */ /* 0x000fea0003800000 */
[----:B------:R-:W-:Y:S01]  /*0500*/  IADD3 R5, PT, PT, R12, -0x71, RZ ;  /* 0xffffff8f0c057810 */ /* 0x000fe20007ffe0ff */
[----:B------:R-:W-:Y:S02]  /*0510*/  VIADD R7, R7, 0x71 ;  /* 0x0000007107077836 */ /* 0x000fe40000000000 */
[----:B------:R-:W-:Y:S02]  /*0520*/  IMAD.MOV.U32 R8, RZ, RZ, 0x7 ;  /* 0x00000007ff087424 */ /* 0x000fe400078e00ff */
[----:B------:R-:W-:Y:S01]  /*0530*/  IMAD.MOV.U32 R16, RZ, RZ, 0x6 ;  /* 0x00000006ff107424 */ /* 0x000fe200078e00ff */
[----:B------:R-:W-:Y:S06]  /*0540*/  BRA `(.L_x_6) ;  /* 0x0000000000187947 */ /* 0x000fec0003800000 */
.L_x_25:
[----:B------:R-:W-:-:S13]  /*0550*/  ISETP.GT.AND P0, PT, R18, RZ, PT ;  /* 0x000000ff1200720c */ /* 0x000fda0003f04270 */
[----:B------:R-:W-:Y:S05]  /*0560*/  @P0 BREAK.RELIABLE B1 ;  /* 0x0000000000010942 */ /* 0x000fea0003800100 */
[----:B------:R-:W-:Y:S05]  /*0570*/  @P0 BRA `(.L_x_7) ;  /* 0x00000000005c0947 */ /* 0x000fea0003800000 */
[----:B------:R-:W-:Y:S01]  /*0580*/  VIADD R5, R12, 0xffffff1b ;  /* 0xffffff1b0c057836 */ /* 0x000fe20000000000 */
[----:B------:R-:W-:Y:S01]  /*0590*/  IADD3 R7, PT, PT, R7, 0xe5, RZ ;  /* 0x000000e507077810 */ /* 0x000fe20007ffe0ff */
[----:B------:R-:W-:-:S07]  /*05a0*/  IMAD.MOV.U32 R18, RZ, RZ, 0x5 ;  /* 0x00000005ff127424 */ /* 0x000fce00078e00ff */
.L_x_6:
[----:B------:R-:W-:Y:S05]  /*05b0*/  BSYNC.RELIABLE B1 ;  /* 0x0000000000017941 */ /* 0x000fea0003800100 */
.L_x_4:
[----:B------:R-:W-:Y:S01]  /*05c0*/  ISETP.GT.AND P3, PT, R18, RZ, PT ;  /* 0x000000ff1200720c */ /* 0x000fe20003f64270 */
[C---:B------:R-:W-:Y:S01]  /*05d0*/  VIADD R12, R17.reuse, 0xffffffff ;  /* 0xffffffff110c7836 */ /* 0x040fe20000000000 */
[----:B------:R-:W-:Y:S02]  /*05e0*/  ISETP.NE.AND P0, PT, R16, 0x1, PT ;  /* 0x000000011000780c */ /* 0x000fe40003f05270 */
[----:B------:R-:W-:Y:S02]  /*05f0*/  ISETP.GT.AND P1, PT, R17, RZ, PT ;  /* 0x000000ff1100720c */ /* 0x000fe40003f24270 */
[----:B------:R-:W-:Y:S02]  /*0600*/  SEL R8, R8, RZ, P0 ;  /* 0x000000ff08087207 */ /* 0x000fe40000000000 */
[----:B------:R-:W-:Y:S02]  /*0610*/  ISETP.LT.AND P4, PT, R7, R2, PT ;  /* 0x000000020700720c */ /* 0x000fe40003f81270 */
[----:B------:R-:W-:Y:S01]  /*0620*/  IADD3 R4, PT, PT, R8, -0x9, R11 ;  /* 0xfffffff708047810 */ /* 0x000fe20007ffe00b */
[C---:B------:R-:W-:Y:S01]  /*0630*/  VIADD R11, R16.reuse, 0xffffffff ;  /* 0xffffffff100b7836 */ /* 0x040fe20000000000 */
[----:B------:R-:W-:Y:S01]  /*0640*/  ISETP.GT.AND P2, PT, R16, RZ, PT ;  /* 0x000000ff1000720c */ /* 0x000fe20003f44270 */
[----:B------:R-:W-:Y:S01]  /*0650*/  @P3 VIADD R5, R5, 0x65 ;  /* 0x0000006505053836 */ /* 0x000fe20000000000 */
[----:B------:R-:W-:-:S02]  /*0660*/  ISETP.GT.AND P0, PT, R4, RZ, PT ;  /* 0x000000ff0400720c */ /* 0x000fc40003f04270 */
[----:B------:R-:W-:Y:S01]  /*0670*/  IADD3 R15, PT, PT, R18, -0x1, RZ ;  /* 0xffffffff120f7810 */ /* 0x000fe20007ffe0ff */
[----:B------:R-:W-:Y:S01]  /*0680*/  @P1 VIADD R14, R14, 0xfffffffd ;  /* 0xfffffffd0e0e1836 */ /* 0x000fe20000000000 */
[----:B------:R-:W-:Y:S01]  /*0690*/  ISETP.GT.AND P0, PT, R5, 0x34, P0 ;  /* 0x000000340500780c */ /* 0x000fe20000704270 */
[----:B------:R-:W-:Y:S02]  /*06a0*/  @!P1 IMAD.MOV R12, RZ, RZ, R17 ;  /* 0x000000ffff0c9224 */ /* 0x000fe400078e0211 */
[----:B------:R-:W-:Y:S01]  /*06b0*/  @!P3 IMAD.MOV R15, RZ, RZ, R18 ;  /* 0x000000ffff0fb224 */ /* 0x000fe200078e0212 */
[----:B------:R-:W-:-:S03]  /*06c0*/  ISETP.GT.AND P0, PT, R14, RZ, P0 ;  /* 0x000000ff0e00720c */ /* 0x000fc60000704270 */
[----:B------:R-:W-:-:S10]  /*06d0*/  @!P2 IMAD.MOV R11, RZ, RZ, R16 ;  /* 0x000000ffff0ba224 */ /* 0x000fd400078e0210 */
[----:B------:R-:W-:Y:S05]  /*06e0*/  @P0 BRA P4, `(.L_x_8) ;  /* 0xfffffff800c00947 */ /* 0x000fea000203ffff */
.L_x_7:
[----:B------:R-:W-:-:S13]  /*06f0*/  ISETP.GT.AND P0, PT, R14, RZ, PT ;  /* 0x000000ff0e00720c */ /* 0x000fda0003f04270 */
.L_x_2:
[----:B------:R-:W-:Y:S05]  /*0700*/  @P0 BRA `(.L_x_3) ;  /* 0x0000000000240947 */ /* 0x000fea0003800000 */
[----:B------:R-:W1:Y:S01]  /*0710*/  S2R R2, SR_LANEID ;  /* 0x0000000000027919 */ /* 0x000e620000000000 */
[----:B0-----:R-:W0:Y:S01]  /*0720*/  LDC.64 R4, c[0x4][RZ] ;  /* 0x01000000ff047b82 */ /* 0x001e220000000a00 */
[----:B------:R-:W-:Y:S01]  /*0730*/  VOTEU.ANY UR4, UPT, PT ;  /* 0x0000000000047886 */ /* 0x000fe200038e0100 */
[----:B------:R-:W-:Y:S01]  /*0740*/  CREDUX.MIN.S32 UR5, R7 ;  /* 0x00000000070572cc */ /* 0x000fe20000008200 */
[----:B------:R-:W-:-:S12]  /*0750*/  UFLO.U32 UR4, UR4 ;  /* 0x00000004000472bd */ /* 0x000fd800080e0000 */
[----:B------:R-:W-:Y:S02]  /*0760*/  MOV R7, UR5 ;  /* 0x0000000500077c02 */ /* 0x000fe40008000f00 */
[----:B-1----:R-:W-:-:S13]  /*0770*/  ISETP.EQ.U32.AND P0, PT, R2, UR4, PT ;  /* 0x0000000402007c0c */ /* 0x002fda000bf02070 */
[----:B0-----:R1:W-:Y:S04]  /*0780*/  @P0 REDG.E.MIN.S32.STRONG.GPU desc[UR6][R4.64], R7 ;  /* 0x000000070400098e */ /* 0x0013e8000c92e306 */
[----:B------:R1:W5:Y:S02]  /*0790*/  LDG.E R2, desc[UR6][R4.64] ;  /* 0x0000000604027981 */ /* 0x000364000c1e1900 */
.L_x_3:
[----:B------:R-:W-:Y:S05]  /*07a0*/  BSYNC.RECONVERGENT B0 ;  /* 0x0000000000007941 */ /* 0x000fea0003800200 */
.L_x_1:
[----:B------:R-:W-:-:S05]  /*07b0*/  IADD3 R3, P0, PT, R0, R3, RZ ;  /* 0x0000000300037210 */ /* 0x000fca0007f1e0ff */
[----:B------:R-:W-:Y:S01]  /*07c0*/  IMAD.X R10, RZ, RZ, R10, P0 ;  /* 0x000000ffff0a7224 */ /* 0x000fe200000e060a */
[----:B------:R-:W-:-:S04]  /*07d0*/  ISETP.GE.U32.AND P0, PT, R3, 0x7fffffff, PT ;  /* 0x7fffffff0300780c */ /* 0x000fc80003f06070 */
[----:B------:R-:W-:-:S13]  /*07e0*/  ISETP.GE.U32.AND.EX P0, PT, R10, RZ, PT, P0 ;  /* 0x000000ff0a00720c */ /* 0x000fda0003f06100 */
[----:B------:R-:W-:Y:S05]  /*07f0*/  @!P0 BRA `(.L_x_9) ;  /* 0xfffffff800448947 */ /* 0x000fea000383ffff */
[----:B------:R-:W-:Y:S05]  /*0800*/  EXIT ;  /* 0x000000000000794d */ /* 0x000fea0003800000 */
.L_x_0:
[----:B------:R-:W0:Y:S02]  /*0810*/  LDC.64 R4, c[0x4][RZ] ;  /* 0x01000000ff047b82 */ /* 0x000e240000000a00 */
[----:B0-----:R0:W5:Y:S02]  /*0820*/  LDG.E R2, desc[UR6][R4.64] ;  /* 0x0000000604027981 */ /* 0x001164000c1e1900 */
.L_x_20:
[----:B-----5:R-:W-:Y:S01]  /*0830*/  ISETP.GE.AND P1, PT, R2, 0x1, PT ;  /* 0x000000010200780c */ /* 0x020fe20003f26270 */
[----:B------:R-:W-:Y:S01]  /*0840*/  BSSY.RECONVERGENT B0, `(.L_x_10) ;  /* 0x000005d000007945 */ /* 0x000fe20003800200 */
[----:B------:R-:W-:Y:S01]  /*0850*/  PLOP3.LUT P0, PT, PT, PT, PT, 0x80, 0x8 ;  /* 0x000000000008781c */ /* 0x000fe20003f0f070 */
[----:B-1----:R-:W-:-:S10]  /*0860*/  IMAD.MOV.U32 R7, RZ, RZ, RZ ;  /* 0x000000ffff077224 */ /* 0x002fd400078e00ff */
[----:B------:R-:W-:Y:S05]  /*0870*/  @!P1 BRA `(.L_x_11) ;  /* 0x0000000400649947 */ /* 0x000fea0003800000 */
[----:B------:R-:W-:Y:S01]  /*0880*/  HFMA2 R8, -RZ, RZ, 0, 2.98023223876953125e-06 ;  /* 0x00000032ff087431 */ /* 0x000fe200000001ff */
[----:B------:R-:W-:Y:S01]  /*0890*/  BSSY.RECONVERGENT B1, `(.L_x_12) ;  /* 0x0000056000017945 */ /* 0x000fe20003800200 */
[----:B------:R-:W-:Y:S01]  /*08a0*/  IMAD.MOV.U32 R6, RZ, RZ, R3 ;  /* 0x000000ffff067224 */ /* 0x000fe200078e0003 */
[----:B0-----:R-:W-:Y:S01]  /*08b0*/  MOV R5, RZ ;  /* 0x000000ff00057202 */ /* 0x001fe20000000f00 */
[----:B------:R-:W-:Y:S02]  /*08c0*/  IMAD.MOV.U32 R4, RZ, RZ, 0x1f4 ;  /* 0x000001f4ff047424 */ /* 0x000fe400078e00ff */
[----:B------:R-:W-:Y:S02]  /*08d0*/  IMAD.MOV.U32 R7, RZ, RZ, RZ ;  /* 0x000000ffff077224 */ /* 0x000fe400078e00ff */
[----:B------:R-:W-:Y:S02]  /*08e0*/  IMAD.MOV.U32 R14, RZ, RZ, 0x33 ;  /* 0x00000033ff0e7424 */ /* 0x000fe400078e00ff */
[----:B------:R-:W-:-:S02]  /*08f0*/  IMAD.MOV.U32 R11, RZ, RZ, RZ ;  /* 0x000000ffff0b7224 */ /* 0x000fc400078e00ff */
[----:B------:R-:W-:Y:S02]  /*0900*/  IMAD.MOV.U32 R12, RZ, RZ, RZ ;  /* 0x000000ffff0c7224 */ /* 0x000fe400078e00ff */
[----:B------:R-:W-:-:S07]  /*0910*/  IMAD.MOV.U32 R15, RZ, RZ, RZ ;  /* 0x000000ffff0f7224 */ /* 0x000fce00078e00ff */
.L_x_17:
[----:B------:R-:W-:Y:S01]  /*0920*/  IMAD.HI.U32 R9, R6, -0x33333333, RZ ;  /* 0xcccccccd06097827 */ /* 0x000fe200078e00ff */
[C---:B------:R-:W-:Y:S01]  /*0930*/  ISETP.GT.AND P0, PT, R11.reuse, RZ, PT ;  /* 0x000000ff0b00720c */ /* 0x040fe20003f04270 */
[----:B------:R-:W-:Y:S01]  /*0940*/  BSSY.RELIABLE B2, `(.L_x_13) ;  /* 0x0000037000027945 */ /* 0x000fe20003800100 */
[C---:B------:R-:W-:Y:S01]  /*0950*/  ISETP.GT.AND P1, PT, R12.reuse, RZ, PT ;  /* 0x000000ff0c00720c */ /* 0x040fe20003f24270 */
[----:B------:R-:W-:Y:S01]  /*0960*/  VIADD R17, R12, 0xffffffff ;  /* 0xffffffff0c117836 */ /* 0x000fe20000000000 */
[----:B------:R-:W-:Y:S02]  /*0970*/  SHF.R.U32.HI R9, RZ, 0x2, R9 ;  /* 0x00000002ff097819 */ /* 0x000fe40000011609 */
[----:B------:R-:W-:Y:S02]  /*0980*/  IADD3 R16, PT, PT, R11, -0x1, RZ ;  /* 0xffffffff0b107810 */ /* 0x000fe40007ffe0ff */
[----:B------:R-:W-:Y:S01]  /*0990*/  ISETP.GT.AND P2, PT, R15, RZ, PT ;  /* 0x000000ff0f00720c */ /* 0x000fe20003f44270 */
[----:B------:R-:W-:Y:S01]  /*09a0*/  IMAD R13, R9, -0x5, R6 ;  /* 0xfffffffb090d7824 */ /* 0x000fe200078e0206 */
[----:B------:R-:W-:Y:S01]  /*09b0*/  ISETP.NE.AND P3, PT, R11, 0x1, PT ;  /* 0x000000010b00780c */ /* 0x000fe20003f65270 */
[----:B------:R-:W-:Y:S01]  /*09c0*/  IMAD.MOV.U32 R6, RZ, RZ, R9 ;  /* 0x000000ffff067224 */ /* 0x000fe200078e0009 */
[----:B------:R-:W-:Y:S01]  /*09d0*/  IADD3 R18, PT, PT, R15, -0x1, RZ ;  /* 0xffffffff0f127810 */ /* 0x000fe20007ffe0ff */
[----:B------:R-:W-:Y:S01]  /*09e0*/  @!P0 IMAD.MOV R16, RZ, RZ, R11 ;  /* 0x000000ffff108224 */ /* 0x000fe200078e020b */
[----:B------:R-:W-:Y:S01]  /*09f0*/  ISETP.GT.AND P0, PT, R13, 0x1, PT ;  /* 0x000000010d00780c */ /* 0x000fe20003f04270 */
[----:B------:R-:W-:Y:S01]  /*0a00*/  @!P1 IMAD.MOV R17, RZ, RZ, R12 ;  /* 0x000000ffff119224 */ /* 0x000fe200078e020c */
[----:B------:R-:W-:Y:S01]  /*0a10*/  SEL R11, R5, RZ, P3 ;  /* 0x000000ff050b7207 */ /* 0x000fe20001800000 */
[----:B------:R-:W-:-:S02]  /*0a20*/  IMAD.MOV.U32 R12, RZ, RZ, R4 ;  /* 0x000000ffff0c7224 */ /* 0x000fc400078e0004 */
[----:B------:R-:W-:Y:S02]  /*0a30*/  @P1 VIADD R14, R14, 0xfffffffd ;  /* 0xfffffffd0e0e1836 */ /* 0x000fe40000000000 */
[----:B------:R-:W-:Y:S01]  /*0a40*/  @!P2 IMAD.MOV R18, RZ, RZ, R15 ;  /* 0x000000ffff12a224 */ /* 0x000fe200078e020f */
[----:B------:R-:W-:-:S05]  /*0a50*/  @P2 IADD3 R12, PT, PT, R12, 0x65, RZ ;  /* 0x000000650c0c2810 */ /* 0x000fca0007ffe0ff */
[----:B------:R-:W-:Y:S05]  /*0a60*/  @P0 BRA `(.L_x_14) ;  /* 0x0000000000240947 */ /* 0x000fea0003800000 */
[----:B------:R-:W-:-:S13]  /*0a70*/  ISETP.NE.AND P0, PT, R13, RZ, PT ;  /* 0x000000ff0d00720c */ /* 0x000fda0003f05270 */
[----:B------:R-:W-:Y:S01]  /*0a80*/  @P0 VIADD R14, R14, 0xfffffffe ;  /* 0xfffffffe0e0e0836 */ /* 0x000fe20000000000 */
[----:B------:R-:W-:Y:S01]  /*0a90*/  @P0 IADD3 R7, PT, PT, R7, 0x49, RZ ;  /* 0x0000004907070810 */ /* 0x000fe20007ffe0ff */
[C---:B------:R-:W-:Y:S02]  /*0aa0*/  @P0 VIADD R4, R12.reuse, 0xffffffb7 ;  /* 0xffffffb70c040836 */ /* 0x040fe40000000000 */
[----:B------:R-:W-:Y:S01]  /*0ab0*/  @!P0 VIADD R4, R12, 0xffffffcb ;  /* 0xffffffcb0c048836 */ /* 0x000fe20000000000 */
[----:B------:R-:W-:Y:S01]  /*0ac0*/  @!P0 IADD3 R7, PT, PT, R7, 0x35, RZ ;  /* 0x0000003507078810 */ /* 0x000fe20007ffe0ff */
[----:B------:R-:W-:Y:S02]  /*0ad0*/  @P0 VIADD R8, R8, 0x2 ;  /* 0x0000000208080836 */ /* 0x000fe40000000000 */
[----:B------:R-:W-:Y:S01]  /*0ae0*/  @!P0 VIADD R14, R14, 0xfffffffc ;  /* 0xfffffffc0e0e8836 */ /* 0x000fe20000000000 */
[----:B------:R-:W-:Y:S06]  /*0af0*/  BRA `(.L_x_15) ;  /* 0x00000000006c7947 */ /* 0x000fec0003800000 */
.L_x_14:
[----:B------:R-:W-:-:S05]  /*0b00*/  IMAD.MOV.U32 R4, RZ, RZ, -0x2 ;  /* 0xfffffffeff047424 */ /* 0x000fca00078e00ff */
[----:B------:R-:W-:-:S05]  /*0b10*/  VIADDMNMX.U32 R4, R13, R4, 0x2, PT ;  /* 0x000000020d047446 */ /* 0x000fca0003800004 */
[----:B------:R-:W-:-:S04]  /*0b20*/  IMAD.SHL.U32 R9, R4, 0x4, RZ ;  /* 0x0000000404097824 */ /* 0x000fc800078e00ff */
[----:B------:R-:W0:Y:S02]  /*0b30*/  LDC R4, c[0x2][R9+0xc] ;  /* 0x0080030009047b82 */ /* 0x000e240000000800 */
[----:B0-----:R-:W-:-:S04]  /*0b40*/  SHF.R.S32.HI R5, RZ, 0x1f, R4 ;  /* 0x0000001fff057819 */ /* 0x001fc80000011404 */
.L_x_26:
[----:B------:R-:W-:Y:S05]  /*0b50*/  BRX R4 -0xb60                                       (*"BRANCH_TARGETS .L_x_27,.L_x_28,.L_x_29"*) ;  /* 0xfffffff404287949 */ /* 0x000fea000383ffff */
.L_x_29:
[----:B------:R-:W-:-:S13]  /*0b60*/  ISETP.GT.AND P0, PT, R18, RZ, PT ;  /* 0x000000ff1200720c */ /* 0x000fda0003f04270 */
[----:B------:R-:W-:Y:S05]  /*0b70*/  @P0 BREAK.RELIABLE B2 ;  /* 0x0000000000020942 */ /* 0x000fea0003800100 */
[----:B------:R-:W-:Y:S05]  /*0b80*/  @P0 BRA `(.L_x_16) ;  /* 0x0000000000980947 */ /* 0x000fea0003800000 */
[----:B------:R-:W-:Y:S01]  /*0b90*/  VIADD R4, R12, 0xffffff1b ;  /* 0xffffff1b0c047836 */ /* 0x000fe20000000000 */
[----:B------:R-:W-:Y:S01]  /*0ba0*/  IADD3 R7, PT, PT, R7, 0xe5, RZ ;  /* 0x000000e507077810 */ /* 0x000fe20007ffe0ff */
[----:B------:R-:W-:Y:S01]  /*0bb0*/  IMAD.MOV.U32 R18, RZ, RZ, 0x5 ;  /* 0x00000005ff127424 */ /* 0x000fe200078e00ff */
[----:B------:R-:W-:Y:S06]  /*0bc0*/  BRA `(.L_x_15) ;  /* 0x0000000000387947 */ /* 0x000fec0003800000 */
.L_x_28:
[----:B------:R-:W-:-:S13]  /*0bd0*/  ISETP.GT.AND P0, PT, R17, RZ, PT ;  /* 0x000000ff1100720c */ /* 0x000fda0003f04270 */
[----:B------:R-:W-:Y:S05]  /*0be0*/  @P0 BREAK.RELIABLE B2 ;  /* 0x0000000000020942 */ /* 0x000fea0003800100 */
[----:B------:R-:W-:Y:S05]  /*0bf0*/  @P0 BRA `(.L_x_16) ;  /* 0x00000000007c0947 */ /* 0x000fea0003800000 */
[----:B------:R-:W-:Y:S02]  /*0c00*/  HFMA2 R17, -RZ, RZ, 0, 3.5762786865234375e-07 ;  /* 0x00000006ff117431 */ /* 0x000fe400000001ff */
[----:B------:R-:W-:Y:S02]  /*0c10*/  VIADD R4, R12, 0xffffff53 ;  /* 0xffffff530c047836 */ /* 0x000fe40000000000 */
[----:B------:R-:W-:Y:S01]  /*0c20*/  VIADD R7, R7, 0xad ;  /* 0x000000ad07077836 */ /* 0x000fe20000000000 */
[----:B------:R-:W-:Y:S06]  /*0c30*/  BRA `(.L_x_15) ;  /* 0x00000000001c7947 */ /* 0x000fec0003800000 */
.L_x_27:
[----:B------:R-:W-:-:S13]  /*0c40*/  ISETP.GT.AND P0, PT, R16, RZ, PT ;  /* 0x000000ff1000720c */ /* 0x000fda0003f04270 */
[----:B------:R-:W-:Y:S05]  /*0c50*/  @P0 BREAK.RELIABLE B2 ;  /* 0x0000000000020942 */ /* 0x000fea0003800100 */
[----:B------:R-:W-:Y:S05]  /*0c60*/  @P0 BRA `(.L_x_16) ;  /* 0x0000000000600947 */ /* 0x000fea0003800000 */
[----:B------:R-:W-:Y:S01]  /*0c70*/  VIADD R4, R12, 0xffffff8f ;  /* 0xffffff8f0c047836 */ /* 0x000fe20000000000 */
[----:B------:R-:W-:Y:S01]  /*0c80*/  MOV R16, 0x6 ;  /* 0x0000000600107802 */ /* 0x000fe20000000f00 */
[----:B------:R-:W-:Y:S02]  /*0c90*/  VIADD R7, R7, 0x71 ;  /* 0x0000007107077836 */ /* 0x000fe40000000000 */
[----:B------:R-:W-:-:S07]  /*0ca0*/  IMAD.MOV.U32 R11, RZ, RZ, 0x7 ;  /* 0x00000007ff0b7424 */ /* 0x000fce00078e00ff */
.L_x_15:
[----:B------:R-:W-:Y:S05]  /*0cb0*/  BSYNC.RELIABLE B2 ;  /* 0x0000000000027941 */ /* 0x000fea0003800100 */
.L_x_13:
[----:B------:R-:W-:Y:S01]  /*0cc0*/  ISETP.GT.AND P3, PT, R18, RZ, PT ;  /* 0x000000ff1200720c */ /* 0x000fe20003f64270 */
[C---:B------:R-:W-:Y:S01]  /*0cd0*/  VIADD R12, R17.reuse, 0xffffffff ;  /* 0xffffffff110c7836 */ /* 0x040fe20000000000 */
[C---:B------:R-:W-:Y:S02]  /*0ce0*/  ISETP.NE.AND P0, PT, R16.reuse, 0x1, PT ;  /* 0x000000011000780c */ /* 0x040fe40003f05270 */
[----:B------:R-:W-:Y:S02]  /*0cf0*/  ISETP.GT.AND P1, PT, R17, RZ, PT ;  /* 0x000000ff1100720c */ /* 0x000fe40003f24270 */
[----:B------:R-:W-:Y:S01]  /*0d00*/  SEL R5, R11, RZ, P0 ;  /* 0x000000ff0b057207 */ /* 0x000fe20000000000 */
[----:B------:R-:W-:Y:S01]  /*0d10*/  VIADD R11, R16, 0xffffffff ;  /* 0xffffffff100b7836 */ /* 0x000fe20000000000 */
[----:B------:R-:W-:Y:S02]  /*0d20*/  ISETP.LT.AND P4, PT, R7, R2, PT ;  /* 0x000000020700720c */ /* 0x000fe40003f81270 */
[----:B------:R-:W-:-:S02]  /*0d30*/  IADD3 R8, PT, PT, R5, -0x9, R8 ;  /* 0xfffffff705087810 */ /* 0x000fc40007ffe008 */
[----:B------:R-:W-:Y:S01]  /*0d40*/  ISETP.GT.AND P2, PT, R16, RZ, PT ;  /* 0x000000ff1000720c */ /* 0x000fe20003f44270 */
[----:B------:R-:W-:Y:S01]  /*0d50*/  @P3 VIADD R4, R4, 0x65 ;  /* 0x0000006504043836 */ /* 0x000fe20000000000 */
[----:B------:R-:W-:Y:S02]  /*0d60*/  ISETP.GT.AND P0, PT, R8, RZ, PT ;  /* 0x000000ff0800720c */ /* 0x000fe40003f04270 */
[----:B------:R-:W-:Y:S01]  /*0d70*/  IADD3 R15, PT, PT, R18, -0x1, RZ ;  /* 0xffffffff120f7810 */ /* 0x000fe20007ffe0ff */
[----:B------:R-:W-:Y:S01]  /*0d80*/  @P1 VIADD R14, R14, 0xfffffffd ;  /* 0xfffffffd0e0e1836 */ /* 0x000fe20000000000 */
[----:B------:R-:W-:Y:S01]  /*0d90*/  ISETP.GT.AND P0, PT, R4, 0x34, P0 ;  /* 0x000000340400780c */ /* 0x000fe20000704270 */
[----:B------:R-:W-:Y:S02]  /*0da0*/  @!P1 IMAD.MOV R12, RZ, RZ, R17 ;  /* 0x000000ffff0c9224 */ /* 0x000fe400078e0211 */
[----:B------:R-:W-:Y:S01]  /*0db0*/  @!P3 IMAD.MOV R15, RZ, RZ, R18 ;  /* 0x000000ffff0fb224 */ /* 0x000fe200078e0212 */
[----:B------:R-:W-:-:S03]  /*0dc0*/  ISETP.GT.AND P0, PT, R14, RZ, P0 ;  /* 0x000000ff0e00720c */ /* 0x000fc60000704270 */
[----:B------:R-:W-:-:S10]  /*0dd0*/  @!P2 IADD3 R11, PT, PT, R16, RZ, RZ ;  /* 0x000000ff100ba210 */ /* 0x000fd40007ffe0ff */
[----:B------:R-:W-:Y:S05]  /*0de0*/  @P0 BRA P4, `(.L_x_17) ;  /* 0xfffffff800cc0947 */ /* 0x000fea000203ffff */
.L_x_16:
[----:B------:R-:W-:Y:S05]  /*0df0*/  BSYNC.RECONVERGENT B1 ;  /* 0x0000000000017941 */ /* 0x000fea0003800200 */
.L_x_12:
[----:B------:R-:W-:-:S13]  /*0e00*/  ISETP.GT.AND P0, PT, R14, RZ, PT ;  /* 0x000000ff0e00720c */ /* 0x000fda0003f04270 */
.L_x_11:
[----:B------:R-:W-:Y:S05]  /*0e10*/  BSYNC.RECONVERGENT B0 ;  /* 0x0000000000007941 */ /* 0x000fea0003800200 */
.L_x_10:
[----:B------:R-:W-:Y:S04]  /*0e20*/  BSSY.RECONVERGENT B0, `(.L_x_18) ;  /* 0x000000b000007945 */ /* 0x000fe80003800200 */
[----:B------:R-:W-:Y:S05]  /*0e30*/  @P0 BRA `(.L_x_19) ;  /* 0x0000000000240947 */ /* 0x000fea0003800000 */
[----:B------:R-:W1:Y:S01]  /*0e40*/  S2R R2, SR_LANEID ;  /* 0x0000000000027919 */ /* 0x000e620000000000 */
[----:B0-----:R-:W0:Y:S01]  /*0e50*/  LDC.64 R4, c[0x4][RZ] ;  /* 0x01000000ff047b82 */ /* 0x001e220000000a00 */
[----:B------:R-:W-:Y:S01]  /*0e60*/  VOTEU.ANY UR4, UPT, PT ;  /* 0x0000000000047886 */ /* 0x000fe200038e0100 */
[----:B------:R-:W-:Y:S01]  /*0e70*/  CREDUX.MIN.S32 UR5, R7 ;  /* 0x00000000070572cc */ /* 0x000fe20000008200 */
[----:B------:R-:W-:-:S12]  /*0e80*/  UFLO.U32 UR4, UR4 ;  /* 0x00000004000472bd */ /* 0x000fd800080e0000 */
[----:B------:R-:W-:Y:S01]  /*0e90*/  IMAD.U32 R7, RZ, RZ, UR5 ;  /* 0x00000005ff077e24 */ /* 0x000fe2000f8e00ff */
[----:B-1----:R-:W-:-:S13]  /*0ea0*/  ISETP.EQ.U32.AND P0, PT, R2, UR4, PT ;  /* 0x0000000402007c0c */ /* 0x002fda000bf02070 */
[----:B0-----:R1:W-:Y:S04]  /*0eb0*/  @P0 REDG.E.MIN.S32.STRONG.GPU desc[UR6][R4.64], R7 ;  /* 0x000000070400098e */ /* 0x0013e8000c92e306 */
[----:B------:R1:W5:Y:S02]  /*0ec0*/  LDG.E R2, desc[UR6][R4.64] ;  /* 0x0000000604027981 */ /* 0x000364000c1e1900 */
.L_x_19:
[----:B------:R-:W-:Y:S05]  /*0ed0*/  BSYNC.RECONVERGENT B0 ;  /* 0x0000000000007941 */ /* 0x000fea0003800200 */
.L_x_18:
[----:B------:R-:W-:-:S05]  /*0ee0*/  IADD3 R3, P0, PT, R0, R3, RZ ;  /* 0x0000000300037210 */ /* 0x000fca0007f1e0ff */
[----:B------:R-:W-:Y:S01]  /*0ef0*/  IMAD.X R10, RZ, RZ, R10, P0 ;  /* 0x000000ffff0a7224 */ /* 0x000fe200000e060a */
[----:B------:R-:W-:-:S04]  /*0f00*/  ISETP.GE.U32.AND P0, PT, R3, 0x7fffffff, PT ;  /* 0x7fffffff0300780c */ /* 0x000fc80003f06070 */
[----:B------:R-:W-:-:S13]  /*0f10*/  ISETP.GE.U32.AND.EX P0, PT, R10, RZ, PT, P0 ;  /* 0x000000ff0a00720c */ /* 0x000fda0003f06100 */
[----:B------:R-:W-:Y:S05]  /*0f20*/  @!P0 BRA `(.L_x_20) ;  /* 0xfffffff800408947 */ /* 0x000fea000383ffff */
[----:B------:R-:W-:Y:S05]  /*0f30*/  EXIT ;  /* 0x000000000000794d */ /* 0x000fea0003800000 */
.L_x_21:
[----:B------:R-:W-:-:S00]  /*0f40*/  BRA `(.L_x_21) ;  /* 0xfffffffc00fc7947 */ /* 0x000fc0000383ffff */
[----:B------:R-:W-:-:S00]  /*0f50*/  NOP ;  /* 0x0000000000007918 */ /* 0x000fc00000000000 */
        /* <DEDUP_REMOVED lines=10> */
.L_x_30:


//--------------------- .nv.global.init           --------------------------
	.section	.nv.global.init,"aw",@progbits
	.align	4
.nv.global.init:
	.type		bestMana,@object
	.size		bestMana,(.L_0 - bestMana)
	.other		bestMana,@"STV_DEFAULT STO_CUDA_MANAGED"
bestMana:
        /*0000*/ 	.byte	0xff, 0xff, 0xff, 0x7f
.L_0:


//--------------------- .nv.shared.reserved.0     --------------------------
	.section	.nv.shared.reserved.0,"aw",@nobits
	.weak		__nv_reservedSMEM_offset_0_alias
	.size		__nv_reservedSMEM_offset_0_alias, 0, 64
	.other		__nv_reservedSMEM_offset_0_alias,@"STO_CUDA_RESERVED_SHARED STV_DEFAULT"
__nv_reservedSMEM_offset_0_alias:
	.zero		0
	.zero		64


//--------------------- .nv.constant0._Z14find_best_manab --------------------------
	.section	.nv.constant0._Z14find_best_manab,"a",@progbits
	.sectionflags	@""
	.align	4
.nv.constant0._Z14find_best_manab:
	.zero		897


//--------------------- SYMBOLS --------------------------

	.type		.nv.reservedSmem.offset0,@object
	.size		.nv.reservedSmem.offset0,0x4
